	.headerflags	@"EF_CUDA_TEXMODE_UNIFIED EF_CUDA_64BIT_ADDRESS EF_CUDA_ACCELERATORS EF_CUDA_SM90 EF_CUDA_VIRTUAL_SM(EF_CUDA_SM90)"
	.elftype	@"ET_EXEC"


//--------------------- .nv.info                  --------------------------
	.section	.nv.info,"",@"SHT_CUDA_INFO"
	.align	4


	//----- nvinfo : EIATTR_REGCOUNT
	.align		4
        /*0000*/ 	.byte	0x04, 0x2f
        /*0002*/ 	.short	(.L_3 - .L_2)
	.align		4
.L_2:
        /*0004*/ 	.word	index@(triton_poi_fused_stack_1)
        /*0008*/ 	.word	0x00000017


	//----- nvinfo : EIATTR_MIN_STACK_SIZE
	.align		4
.L_3:
        /*000c*/ 	.byte	0x04, 0x12
        /*000e*/ 	.short	(.L_5 - .L_4)
	.align		4
.L_4:
        /*0010*/ 	.word	index@(triton_poi_fused_stack_1)
        /*0014*/ 	.word	0x00000020


	//----- nvinfo : EIATTR_FRAME_SIZE
	.align		4
.L_5:
        /*0018*/ 	.byte	0x04, 0x11
        /*001a*/ 	.short	(.L_7 - .L_6)
	.align		4
.L_6:
        /*001c*/ 	.word	index@(triton_poi_fused_stack_1)
        /*0020*/ 	.word	0x00000020


	//----- nvinfo : EIATTR_MIN_STACK_SIZE
	.align		4
.L_7:
        /*0024*/ 	.byte	0x04, 0x12
        /*0026*/ 	.short	(.L_9 - .L_8)
	.align		4
.L_8:
        /*0028*/ 	.word	index@(triton_poi_fused_stack_1)
        /*002c*/ 	.word	0x00000020
.L_9:


//--------------------- .nv.info.triton_poi_fused_stack_1 --------------------------
	.section	.nv.info.triton_poi_fused_stack_1,"",@"SHT_CUDA_INFO"
	.sectionflags	@""
	.align	4


	//----- nvinfo : EIATTR_CUDA_API_VERSION
	.align		4
        /*0000*/ 	.byte	0x04, 0x37
        /*0002*/ 	.short	(.L_11 - .L_10)
.L_10:
        /*0004*/ 	.word	0x0000007c


	//----- nvinfo : EIATTR_KPARAM_INFO
	.align		4
.L_11:
        /*0008*/ 	.byte	0x04, 0x17
        /*000a*/ 	.short	(.L_13 - .L_12)
.L_12:
        /*000c*/ 	.word	0x00000000
        /*0010*/ 	.short	0x0002
        /*0012*/ 	.short	0x0010
        /*0014*/ 	.byte	0x00, 0xf0, 0x11, 0x00


	//----- nvinfo : EIATTR_KPARAM_INFO
	.align		4
.L_13:
        /*0018*/ 	.byte	0x04, 0x17
        /*001a*/ 	.short	(.L_15 - .L_14)
.L_14:
        /*001c*/ 	.word	0x00000000
        /*0020*/ 	.short	0x0001
        /*0022*/ 	.short	0x0008
        /*0024*/ 	.byte	0x00, 0xf4, 0x21, 0x00


	//----- nvinfo : EIATTR_KPARAM_INFO
	.align		4
.L_15:
        /*0028*/ 	.byte	0x04, 0x17
        /*002a*/ 	.short	(.L_17 - .L_16)
.L_16:
        /*002c*/ 	.word	0x00000000
        /*0030*/ 	.short	0x0000
        /*0032*/ 	.short	0x0000
        /*0034*/ 	.byte	0x00, 0xf4, 0x21, 0x00


	//----- nvinfo : EIATTR_SPARSE_MMA_MASK
	.align		4
.L_17:
        /*0038*/ 	.byte	0x03, 0x50
        /*003a*/ 	.short	0x0000


	//----- nvinfo : EIATTR_MAXREG_COUNT
	.align		4
        /*003c*/ 	.byte	0x03, 0x1b
        /*003e*/ 	.short	0x00ff


	//----- nvinfo : EIATTR_EXIT_INSTR_OFFSETS
	.align		4
        /*0040*/ 	.byte	0x04, 0x1c
        /*0042*/ 	.short	(.L_19 - .L_18)


	//   ....[0]....
.L_18:
        /*0044*/ 	.word	0x00001630


	//   ....[1]....
        /*0048*/ 	.word	0x00001650


	//----- nvinfo : EIATTR_REQNTID
	.align		4
.L_19:
        /*004c*/ 	.byte	0x04, 0x10
        /*004e*/ 	.short	(.L_21 - .L_20)
.L_20:
        /*0050*/ 	.word	0x00000080
        /*0054*/ 	.word	0x00000001
        /*0058*/ 	.word	0x00000001


	//----- nvinfo : EIATTR_CRS_STACK_SIZE
	.align		4
.L_21:
        /*005c*/ 	.byte	0x04, 0x1e
        /*005e*/ 	.short	(.L_23 - .L_22)
.L_22:
        /*0060*/ 	.word	0x00000000


	//----- nvinfo : EIATTR_CBANK_PARAM_SIZE
	.align		4
.L_23:
        /*0064*/ 	.byte	0x03, 0x19
        /*0066*/ 	.short	0x0014


	//----- nvinfo : EIATTR_PARAM_CBANK
	.align		4
        /*0068*/ 	.byte	0x04, 0x0a
        /*006a*/ 	.short	(.L_25 - .L_24)
	.align		4
.L_24:
        /*006c*/ 	.word	index@(.nv.constant0.triton_poi_fused_stack_1)
        /*0070*/ 	.short	0x0210
        /*0072*/ 	.short	0x0014


	//----- nvinfo : EIATTR_SW_WAR
	.align		4
.L_25:
        /*0074*/ 	.byte	0x04, 0x36
        /*0076*/ 	.short	(.L_27 - .L_26)
.L_26:
        /*0078*/ 	.word	0x00000008
.L_27:


//--------------------- .nv.callgraph             --------------------------
	.section	.nv.callgraph,"",@"SHT_CUDA_CALLGRAPH"
	.align	4
	.sectionentsize	8
	.align		4
        /*0000*/ 	.word	0x00000000
	.align		4
        /*0004*/ 	.word	0xffffffff
	.align		4
        /*0008*/ 	.word	0x00000000
	.align		4
        /*000c*/ 	.word	0xfffffffe
	.align		4
        /*0010*/ 	.word	0x00000000
	.align		4
        /*0014*/ 	.word	0xfffffffd
	.align		4
        /*0018*/ 	.word	0x00000000
	.align		4
        /*001c*/ 	.word	0xfffffffc


//--------------------- .nv.constant4             --------------------------
	.section	.nv.constant4,"a",@progbits
	.align	8
	.align		8
.nv.constant4:
        /*0000*/ 	.dword	_$_str
	.align		8
        /*0008*/ 	.dword	__cudart_i2opi_f


//--------------------- .text.triton_poi_fused_stack_1 --------------------------
	.section	.text.triton_poi_fused_stack_1,"ax",@progbits
	.align	128
        .global         triton_poi_fused_stack_1
        .type           triton_poi_fused_stack_1,@function
        .size           triton_poi_fused_stack_1,(.L_x_11 - triton_poi_fused_stack_1)
        .other          triton_poi_fused_stack_1,@"STO_CUDA_ENTRY STV_DEFAULT"
triton_poi_fused_stack_1:
.text.triton_poi_fused_stack_1:
[----:B------:R-:W0:Y:S01]  /*0000*/  LDC R1, c[0x0][0x28] ;  /* 0x00000a00ff017b82 */ /* 0x000e220000000800 */
[----:B------:R-:W1:Y:S07]  /*0010*/  S2R R9, SR_TID.X ;  /* 0x0000000000097919 */ /* 0x000e6e0000002100 */
[----:B------:R-:W2:Y:S01]  /*0020*/  LDC.64 R10, c[0x0][0x210] ;  /* 0x00008400ff0a7b82 */ /* 0x000ea20000000a00 */
[----:B------:R-:W-:Y:S01]  /*0030*/  ULDC.64 UR4, c[0x0][0x208] ;  /* 0x0000820000047ab9 */ /* 0x000fe20000000a00 */
[----:B0-----:R-:W-:Y:S01]  /*0040*/  VIADD R1, R1, 0xffffffe0 ;  /* 0xffffffe001017836 */ /* 0x001fe20000000000 */
[----:B------:R-:W0:Y:S01]  /*0050*/  S2R R2, SR_CTAID.X ;  /* 0x0000000000027919 */ /* 0x000e220000002500 */
[----:B-1----:R-:W-:-:S05]  /*0060*/  LOP3.LUT R9, R9, 0x7f, RZ, 0xc0, !PT ;  /* 0x0000007f09097812 */ /* 0x002fca00078ec0ff */
[----:B0-----:R-:W-:Y:S01]  /*0070*/  IMAD R9, R2, 0x80, R9 ;  /* 0x0000008002097824 */ /* 0x001fe200078e0209 */
[----:B------:R-:W-:-:S04]  /*0080*/  SHF.R.S32.HI R2, RZ, 0x18, R2 ;  /* 0x00000018ff027819 */ /* 0x000fc80000011402 */
[-C--:B------:R-:W-:Y:S02]  /*0090*/  LEA.HI R0, R9, R9.reuse, RZ, 0x1 ;  /* 0x0000000909007211 */ /* 0x080fe400078f08ff */
[----:B------:R-:W-:Y:S02]  /*00a0*/  SGXT R2, R2, 0x1 ;  /* 0x000000010202781a */ /* 0x000fe40000000200 */
[----:B------:R-:W-:Y:S02]  /*00b0*/  LOP3.LUT R14, R0, 0xfffffffe, RZ, 0xc0, !PT ;  /* 0xfffffffe000e7812 */ /* 0x000fe400078ec0ff */
[----:B------:R-:W-:Y:S02]  /*00c0*/  LEA.HI R2, R2, R9, RZ, 0x6 ;  /* 0x0000000902027211 */ /* 0x000fe400078f30ff */
[----:B------:R-:W-:Y:S02]  /*00d0*/  IADD3 R14, R9, -R14, RZ ;  /* 0x8000000e090e7210 */ /* 0x000fe40007ffe0ff */
[----:B------:R-:W-:Y:S01]  /*00e0*/  SHF.R.S32.HI R3, RZ, 0x6, R2 ;  /* 0x00000006ff037819 */ /* 0x000fe20000011402 */
[----:B------:R-:W-:Y:S01]  /*00f0*/  IMAD.MOV.U32 R2, RZ, RZ, RZ ;  /* 0x000000ffff027224 */ /* 0x000fe200078e00ff */
[----:B------:R-:W-:-:S03]  /*0100*/  ISETP.GE.AND P1, PT, R14, 0x1, PT ;  /* 0x000000010e00780c */ /* 0x000fc60003f26270 */
[----:B--2---:R-:W-:Y:S01]  /*0110*/  IMAD.WIDE R10, R3, 0x4, R10 ;  /* 0x00000004030a7825 */ /* 0x004fe200078e020a */
[----:B------:R-:W-:-:S13]  /*0120*/  ISETP.LT.AND P0, PT, R9, 0x400, !P1 ;  /* 0x000004000900780c */ /* 0x000fda0004f01270 */
[----:B------:R0:W5:Y:S01]  /*0130*/  @P0 LDG.E.EL R2, desc[UR4][R10.64] ;  /* 0x000000040a020981 */ /* 0x000162000c2e1900 */
[----:B------:R-:W-:Y:S01]  /*0140*/  HFMA2.MMA R4, -RZ, RZ, 0.88671875, -10224 ;  /* 0x3b18f0feff047435 */ /* 0x000fe200000001ff */
[--C-:B------:R-:W-:Y:S01]  /*0150*/  SHF.R.S32.HI R3, RZ, 0x1, R0.reuse ;  /* 0x00000001ff037819 */ /* 0x100fe20000011400 */
[----:B------:R-:W-:Y:S01]  /*0160*/  IMAD.MOV.U32 R5, RZ, RZ, 0x3d21d42e ;  /* 0x3d21d42eff057424 */ /* 0x000fe200078e00ff */
[----:B------:R-:W-:Y:S01]  /*0170*/  SHF.R.S32.HI R0, RZ, 0x1f, R0 ;  /* 0x0000001fff007819 */ /* 0x000fe20000011400 */
[----:B------:R-:W-:Y:S01]  /*0180*/  IMAD.MOV.U32 R7, RZ, RZ, 0x3ee20000 ;  /* 0x3ee20000ff077424 */ /* 0x000fe200078e00ff */
[----:B------:R-:W-:Y:S01]  /*0190*/  BSSY B0, `(.L_x_0) ;  /* 0x000004c000007945 */ /* 0x000fe20003800000 */
[----:B------:R-:W-:Y:S01]  /*01a0*/  IMAD.MOV.U32 R6, RZ, RZ, 0x3e620000 ;  /* 0x3e620000ff067424 */ /* 0x000fe200078e00ff */
[----:B------:R-:W-:Y:S01]  /*01b0*/  LEA.HI R0, R0, R3, RZ, 0x5 ;  /* 0x0000000300007211 */ /* 0x000fe200078f28ff */
[----:B------:R-:W-:Y:S02]  /*01c0*/  IMAD.MOV.U32 R12, RZ, RZ, 0x42fc0000 ;  /* 0x42fc0000ff0c7424 */ /* 0x000fe400078e00ff */
[----:B------:R-:W-:Y:S01]  /*01d0*/  FFMA.FTZ R4, R5, R4, 0.01249298732727766037 ;  /* 0x3c4caf6305047423 */ /* 0x000fe20000010004 */
[----:B------:R-:W-:-:S03]  /*01e0*/  LOP3.LUT R0, R0, 0x7fffffe0, RZ, 0xc0, !PT ;  /* 0x7fffffe000007812 */ /* 0x000fc600078ec0ff */
[----:B------:R-:W-:Y:S01]  /*01f0*/  FFMA.FTZ R4, R4, R5, 0.083333469927310943604 ;  /* 0x3daaaabd04047423 */ /* 0x000fe20000010005 */
[----:B------:R-:W-:Y:S01]  /*0200*/  IADD3 R0, R3, -R0, RZ ;  /* 0x8000000003007210 */ /* 0x000fe20007ffe0ff */
[----:B------:R-:W-:Y:S02]  /*0210*/  FFMA R3, R7, -0.4503078162670135498, R6 ;  /* 0xbee68ebf07037823 */ /* 0x000fe40000000006 */
[----:B------:R-:W-:Y:S02]  /*0220*/  FMUL.FTZ R4, R4, 0.039508990943431854248 ;  /* 0x3d21d42e04047820 */ /* 0x000fe40000410000 */
[----:B------:R-:W-:Y:S02]  /*0230*/  IMAD.SHL.U32 R15, R0, 0x2, RZ ;  /* 0x00000002000f7824 */ /* 0x000fe400078e00ff */
[----:B------:R-:W-:Y:S01]  /*0240*/  FADD R3, R3, R3 ;  /* 0x0000000303037221 */ /* 0x000fe20000000000 */
[----:B------:R-:W-:Y:S02]  /*0250*/  FMUL.FTZ R4, R4, 0.19876869022846221924 ;  /* 0x3e4b8a0504047820 */ /* 0x000fe40000410000 */
[----:B------:R-:W-:-:S02]  /*0260*/  I2FP.F32.S32 R0, R15 ;  /* 0x0000000f00007245 */ /* 0x000fc40000201400 */
[C---:B------:R-:W-:Y:S01]  /*0270*/  FFMA R5, R7.reuse, 0.4503078162670135498, R4 ;  /* 0x3ee68ebf07057823 */ /* 0x040fe20000000004 */
[----:B------:R-:W-:Y:S02]  /*0280*/  FFMA.FTZ R3, R6, -0.19876869022846221924, R3 ;  /* 0xbe4b8a0506037823 */ /* 0x000fe40000010003 */
[----:B------:R-:W-:Y:S01]  /*0290*/  FMUL R0, R0, 0.5 ;  /* 0x3f00000000007820 */ /* 0x000fe20000400000 */
[----:B------:R-:W-:Y:S01]  /*02a0*/  FFMA R7, R7, 0.4503078162670135498, -R5 ;  /* 0x3ee68ebf07077823 */ /* 0x000fe20000000805 */
[----:B------:R-:W-:-:S03]  /*02b0*/  FMUL.FTZ R3, R3, 0.4503078162670135498 ;  /* 0x3ee68ebf03037820 */ /* 0x000fc60000410000 */
[----:B------:R-:W-:Y:S01]  /*02c0*/  FADD R4, R4, R7 ;  /* 0x0000000704047221 */ /* 0x000fe20000000000 */
[----:B------:R-:W1:Y:S03]  /*02d0*/  FRND.TRUNC R0, R0 ;  /* 0x0000000000007307 */ /* 0x000e66000020d000 */
[----:B------:R-:W-:-:S04]  /*02e0*/  FADD R4, R3, R4 ;  /* 0x0000000403047221 */ /* 0x000fc80000000000 */
[----:B------:R-:W-:-:S04]  /*02f0*/  FADD R6, R5, R4 ;  /* 0x0000000405067221 */ /* 0x000fc80000000000 */
[----:B------:R-:W-:Y:S01]  /*0300*/  FADD R8, R6, 9.010894775390625 ;  /* 0x41102ca006087421 */ /* 0x000fe20000000000 */
[----:B------:R-:W-:Y:S01]  /*0310*/  FADD R5, R5, -R6 ;  /* 0x8000000605057221 */ /* 0x000fe20000000000 */
[----:B-1----:R-:W-:Y:S02]  /*0320*/  FADD R3, R0, R0 ;  /* 0x0000000000037221 */ /* 0x002fe40000000000 */
[----:B------:R-:W-:Y:S01]  /*0330*/  FADD R7, -R8, 9.010894775390625 ;  /* 0x41102ca008077421 */ /* 0x000fe20000000100 */
[----:B------:R-:W-:Y:S01]  /*0340*/  FADD R5, R4, R5 ;  /* 0x0000000504057221 */ /* 0x000fe20000000000 */
[----:B------:R-:W-:Y:S02]  /*0350*/  FMUL R3, R3, 0.015625 ;  /* 0x3c80000003037820 */ /* 0x000fe40000400000 */
[----:B------:R-:W-:Y:S02]  /*0360*/  FADD R6, R6, R7 ;  /* 0x0000000706067221 */ /* 0x000fe40000000000 */
[----:B------:R-:W-:-:S02]  /*0370*/  FADD.FTZ R19, |R3|, -RZ ;  /* 0x800000ff03137221 */ /* 0x000fc40000010200 */
[----:B------:R-:W-:Y:S01]  /*0380*/  FADD R5, R5, R6 ;  /* 0x0000000605057221 */ /* 0x000fe20000000000 */
[----:B------:R-:W-:-:S03]  /*0390*/  FMUL R0, R3, 0.0001220703125 ;  /* 0x3900000003007820 */ /* 0x000fc60000400000 */
[----:B------:R-:W-:Y:S01]  /*03a0*/  FADD R5, R5, 1.8571887267171405256e-05 ;  /* 0x379bcad305057421 */ /* 0x000fe20000000000 */
[----:B------:R-:W-:-:S03]  /*03b0*/  FSETP.GT.AND P2, PT, R19, 9.99999979021476795361e+33, PT ;  /* 0x77f684df1300780b */ /* 0x000fc60003f44000 */
[----:B------:R-:W-:Y:S01]  /*03c0*/  FADD R13, R8, R5 ;  /* 0x00000005080d7221 */ /* 0x000fe20000000000 */
[----:B------:R-:W-:-:S03]  /*03d0*/  FSEL R0, R0, R3, P2 ;  /* 0x0000000300007208 */ /* 0x000fc60001000000 */
[----:B------:R-:W-:Y:S02]  /*03e0*/  FADD R8, R8, -R13 ;  /* 0x8000000d08087221 */ /* 0x000fe40000000000 */
[-C--:B------:R-:W-:Y:S02]  /*03f0*/  FMUL.FTZ R4, R13, R0.reuse ;  /* 0x000000000d047220 */ /* 0x080fe40000410000 */
[----:B------:R-:W-:Y:S02]  /*0400*/  FADD R8, R5, R8 ;  /* 0x0000000805087221 */ /* 0x000fe40000000000 */
[----:B------:R-:W-:-:S04]  /*0410*/  FFMA.FTZ R5, R13, R0, -R4 ;  /* 0x000000000d057223 */ /* 0x000fc80000010804 */
[----:B------:R-:W-:-:S04]  /*0420*/  FFMA.FTZ R0, R8, R0, R5 ;  /* 0x0000000008007223 */ /* 0x000fc80000010005 */
[----:B------:R-:W-:-:S04]  /*0430*/  FFMA.FTZ R5, RZ, R13, R0 ;  /* 0x0000000dff057223 */ /* 0x000fc80000010000 */
[----:B------:R-:W-:-:S05]  /*0440*/  FADD.FTZ R7, R4, R5 ;  /* 0x0000000504077221 */ /* 0x000fca0000010000 */
[----:B------:R-:W-:-:S04]  /*0450*/  ISETP.NE.AND P2, PT, R7, 0x42b17218, PT ;  /* 0x42b172180700780c */ /* 0x000fc80003f45270 */
[----:B------:R-:W-:-:S05]  /*0460*/  FSEL R0, R7, 88.72283172607421875, P2 ;  /* 0x42b1721707007808 */ /* 0x000fca0001000000 */
[----:B------:R-:W-:-:S04]  /*0470*/  FMUL.FTZ R6, R0, 1.4426950216293334961 ;  /* 0x3fb8aa3b00067820 */ /* 0x000fc80000410000 */
[----:B------:R1:W2:Y:S02]  /*0480*/  FRND.TRUNC R17, R6 ;  /* 0x0000000600117307 */ /* 0x0002a4000020d000 */
[----:B-1----:R-:W-:-:S05]  /*0490*/  FADD R6, R19, 10000 ;  /* 0x461c400013067421 */ /* 0x002fca0000000000 */
[----:B------:R-:W-:Y:S01]  /*04a0*/  ISETP.GE.AND P4, PT, R6, 0x7f800000, PT ;  /* 0x7f8000000600780c */ /* 0x000fe20003f86270 */
[----:B--2---:R-:W-:Y:S01]  /*04b0*/  FADD.FTZ R16, |R17|, -RZ ;  /* 0x800000ff11107221 */ /* 0x004fe20000010200 */
[----:B------:R-:W-:-:S04]  /*04c0*/  LOP3.LUT R18, R12, 0x80000000, R17, 0xb8, !PT ;  /* 0x800000000c127812 */ /* 0x000fc800078eb811 */
[----:B------:R-:W-:-:S04]  /*04d0*/  FSETP.GT.AND P2, PT, R16, 126, PT ;  /* 0x42fc00001000780b */ /* 0x000fc80003f44000 */
[----:B------:R-:W-:Y:S02]  /*04e0*/  FSEL R17, R18, R17, P2 ;  /* 0x0000001112117208 */ /* 0x000fe40001000000 */
[----:B------:R-:W-:-:S03]  /*04f0*/  FSETP.NEU.AND P2, PT, R3, RZ, PT ;  /* 0x000000ff0300720b */ /* 0x000fc60003f4d000 */
[----:B------:R-:W-:-:S04]  /*0500*/  FFMA.FTZ R0, R17, -0.69314718246459960938, R0 ;  /* 0xbf31721811007823 */ /* 0x000fc80000010000 */
[C---:B------:R-:W-:Y:S01]  /*0510*/  FFMA.FTZ R0, R17.reuse, 1.9046542121259335545e-09, R0 ;  /* 0x3102e30811007823 */ /* 0x040fe20000010000 */
[----:B------:R-:W-:-:S03]  /*0520*/  FADD R17, R17, 12583039 ;  /* 0x4b40007f11117421 */ /* 0x000fc60000000000 */
[----:B------:R-:W-:Y:S02]  /*0530*/  FMUL R0, R0, 1.4426950216293334961 ;  /* 0x3fb8aa3b00007820 */ /* 0x000fe40000400000 */
[----:B------:R-:W-:-:S04]  /*0540*/  SHF.L.U32 R17, R17, 0x17, RZ ;  /* 0x0000001711117819 */ /* 0x000fc800000006ff */
[----:B------:R-:W1:Y:S02]  /*0550*/  MUFU.EX2 R0, R0 ;  /* 0x0000000000007308 */ /* 0x000e640000000800 */
[----:B-1----:R-:W-:Y:S01]  /*0560*/  FMUL R17, R17, R0 ;  /* 0x0000000011117220 */ /* 0x002fe20000400000 */
[----:B------:R-:W-:-:S04]  /*0570*/  IMAD.MOV.U32 R0, RZ, RZ, 0x7f800000 ;  /* 0x7f800000ff007424 */ /* 0x000fc800078e00ff */
[----:B------:R-:W-:-:S04]  /*0580*/  FSETP.NEU.AND P3, PT, R17, +INF , PT ;  /* 0x7f8000001100780b */ /* 0x000fc80003f6d000 */
[----:B------:R-:W-:-:S09]  /*0590*/  ISETP.NE.OR P5, PT, R7, 0x42b17218, !P3 ;  /* 0x42b172180700780c */ /* 0x000fd20005fa5670 */
[----:B------:R-:W-:-:S04]  /*05a0*/  @P3 FADD.FTZ R4, R4, -R7 ;  /* 0x8000000704043221 */ /* 0x000fc80000010000 */
[----:B------:R-:W-:-:S04]  /*05b0*/  @P3 FADD.FTZ R4, R5, R4 ;  /* 0x0000000405043221 */ /* 0x000fc80000010000 */
[----:B------:R-:W-:-:S04]  /*05c0*/  @!P5 FADD R4, R4, 7.62939453125e-06 ;  /* 0x370000000404d421 */ /* 0x000fc80000000000 */
[----:B------:R-:W-:Y:S01]  /*05d0*/  @P3 FFMA.FTZ R0, R17, R4, R17 ;  /* 0x0000000411003223 */ /* 0x000fe20000010011 */
[----:B0-----:R-:W-:Y:S06]  /*05e0*/  @!P4 BRA `(.L_x_1) ;  /* 0x000000000018c947 */ /* 0x001fec0003800000 */
[----:B------:R-:W-:-:S13]  /*05f0*/  FSETP.NAN.FTZ.AND P3, PT, |R3|, |R3|, PT ;  /* 0x400000030300720b */ /* 0x000fda0003f78200 */
[----:B------:R-:W-:Y:S01]  /*0600*/  @P3 FADD R0, R3, 10000 ;  /* 0x461c400003003421 */ /* 0x000fe20000000000 */
[----:B------:R-:W-:Y:S06]  /*0610*/  @P3 BRA `(.L_x_1) ;  /* 0x00000000000c3947 */ /* 0x000fec0003800000 */
[----:B------:R-:W-:-:S13]  /*0620*/  FSETP.NEU.AND P3, PT, R19, +INF , PT ;  /* 0x7f8000001300780b */ /* 0x000fda0003f6d000 */
[----:B------:R-:W-:-:S04]  /*0630*/  @!P3 FSETP.GEU.AND P4, PT, R3, RZ, PT ;  /* 0x000000ff0300b20b */ /* 0x000fc80003f8e000 */
[----:B------:R-:W-:-:S09]  /*0640*/  @!P3 SEL R0, RZ, 0x7f800000, !P4 ;  /* 0x7f800000ff00b807 */ /* 0x000fd20006000000 */
.L_x_1:
[----:B------:R-:W-:Y:S05]  /*0650*/  BSYNC B0 ;  /* 0x0000000000007941 */ /* 0x000fea0003800000 */
.L_x_0:
[----:B------:R-:W-:Y:S01]  /*0660*/  FSEL R0, R0, 1, P2 ;  /* 0x3f80000000007808 */ /* 0x000fe20001000000 */
[----:B------:R-:W-:Y:S01]  /*0670*/  BSSY B0, `(.L_x_2) ;  /* 0x0000050000007945 */ /* 0x000fe20003800000 */
[----:B-----5:R-:W-:Y:S02]  /*0680*/  SEL R2, R2, RZ, P0 ;  /* 0x000000ff02027207 */ /* 0x020fe40000000000 */
[C---:B------:R-:W-:Y:S02]  /*0690*/  FSETP.GT.AND P2, PT, |R0|.reuse, 8.50705917302346158658e+37, PT ;  /* 0x7e8000000000780b */ /* 0x040fe40003f44200 */
[----:B------:R-:W-:-:S11]  /*06a0*/  FSETP.GEU.AND P3, PT, |R0|, 1.175494350822287508e-38, PT ;  /* 0x008000000000780b */ /* 0x000fd60003f6e200 */
[----:B------:R-:W-:Y:S01]  /*06b0*/  @P2 FMUL R0, R0, 0.25 ;  /* 0x3e80000000002820 */ /* 0x000fe20000400000 */
[----:B------:R-:W-:Y:S01]  /*06c0*/  @P2 FMUL R2, R2, 0.25 ;  /* 0x3e80000002022820 */ /* 0x000fe20000400000 */
[----:B------:R-:W-:Y:S02]  /*06d0*/  ISETP.GE.AND P2, PT, R9, 0x400, PT ;  /* 0x000004000900780c */ /* 0x000fe40003f46270 */
[----:B------:R-:W-:Y:S01]  /*06e0*/  @!P3 FMUL R0, R0, 16777216 ;  /* 0x4b8000000000b820 */ /* 0x000fe20000400000 */
[----:B------:R-:W-:-:S03]  /*06f0*/  @!P3 FMUL R2, R2, 16777216 ;  /* 0x4b8000000202b820 */ /* 0x000fc60000400000 */
[----:B------:R0:W1:Y:S02]  /*0700*/  MUFU.RCP R3, R0 ;  /* 0x0000000000037308 */ /* 0x0000640000001000 */
[----:B0-----:R-:W-:Y:S02]  /*0710*/  IMAD.MOV.U32 R0, RZ, RZ, RZ ;  /* 0x000000ffff007224 */ /* 0x001fe400078e00ff */
[----:B-1----:R-:W-:-:S04]  /*0720*/  FMUL R16, R3, R2 ;  /* 0x0000000203107220 */ /* 0x002fc80000400000 */
[C---:B------:R-:W-:Y:S01]  /*0730*/  FMUL R2, R16.reuse, 0.63661974668502807617 ;  /* 0x3f22f98310027820 */ /* 0x040fe20000400000 */
[----:B------:R-:W-:-:S05]  /*0740*/  FADD.FTZ R5, |R16|, -RZ ;  /* 0x800000ff10057221 */ /* 0x000fca0000010200 */
[----:B------:R-:W0:Y:S01]  /*0750*/  F2I.FTZ.NTZ R2, R2 ;  /* 0x0000000200027305 */ /* 0x000e220000213100 */
[----:B------:R-:W-:Y:S02]  /*0760*/  FSETP.GE.AND P0, PT, R5, 105615, PT ;  /* 0x47ce47800500780b */ /* 0x000fe40003f06000 */
[----:B0-----:R-:W-:-:S05]  /*0770*/  I2FP.F32.S32 R3, R2 ;  /* 0x0000000200037245 */ /* 0x001fca0000201400 */
[----:B------:R-:W-:-:S04]  /*0780*/  FFMA.FTZ R4, R3, -1.5707962512969970703, R16 ;  /* 0xbfc90fda03047823 */ /* 0x000fc80000010010 */
[----:B------:R-:W-:-:S04]  /*0790*/  FFMA.FTZ R4, R3, -7.5497894158615963534e-08, R4 ;  /* 0xb3a2216803047823 */ /* 0x000fc80000010004 */
[----:B------:R-:W-:Y:S01]  /*07a0*/  FFMA.FTZ R3, R3, -5.3903029534742383927e-15, R4 ;  /* 0xa7c234c503037823 */ /* 0x000fe20000010004 */
[----:B------:R-:W-:Y:S06]  /*07b0*/  @!P0 BRA `(.L_x_3) ;  /* 0x0000000000ec8947 */ /* 0x000fec0003800000 */
[----:B------:R-:W-:-:S13]  /*07c0*/  FSETP.NEU.AND P0, PT, R5, +INF , PT ;  /* 0x7f8000000500780b */ /* 0x000fda0003f0d000 */
[----:B------:R-:W-:Y:S01]  /*07d0*/  @!P0 FMUL.FTZ R3, RZ, R16 ;  /* 0x00000010ff038220 */ /* 0x000fe20000410000 */
[----:B------:R-:W-:Y:S01]  /*07e0*/  @!P0 MOV R2, RZ ;  /* 0x000000ff00028202 */ /* 0x000fe20000000f00 */
[----:B------:R-:W-:Y:S06]  /*07f0*/  @!P0 BRA `(.L_x_3) ;  /* 0x0000000000dc8947 */ /* 0x000fec0003800000 */
[----:B------:R-:W-:Y:S01]  /*0800*/  SHF.R.U32.HI R20, RZ, 0x17, R16 ;  /* 0x00000017ff147819 */ /* 0x000fe20000011610 */
[----:B------:R-:W-:Y:S01]  /*0810*/  IMAD.SHL.U32 R3, R16, 0x100, RZ ;  /* 0x0000010010037824 */ /* 0x000fe200078e00ff */
[----:B------:R-:W-:Y:S01]  /*0820*/  ULDC.64 UR6, c[0x4][0x8] ;  /* 0x0100020000067ab9 */ /* 0x000fe20000000a00 */
[----:B------:R-:W-:Y:S01]  /*0830*/  IMAD.MOV.U32 R5, RZ, RZ, RZ ;  /* 0x000000ffff057224 */ /* 0x000fe200078e00ff */
[----:B------:R-:W-:Y:S01]  /*0840*/  LOP3.LUT R2, R20, 0xe0, RZ, 0xc0, !PT ;  /* 0x000000e014027812 */ /* 0x000fe200078ec0ff */
[----:B------:R-:W-:Y:S01]  /*0850*/  IMAD.MOV.U32 R17, RZ, RZ, RZ ;  /* 0x000000ffff117224 */ /* 0x000fe200078e00ff */
[----:B------:R-:W-:Y:S02]  /*0860*/  LOP3.LUT R3, R3, 0x80000000, RZ, 0xfc, !PT ;  /* 0x8000000003037812 */ /* 0x000fe400078efcff */
[----:B------:R-:W-:Y:S02]  /*0870*/  IADD3 R4, R2, -0x80, RZ ;  /* 0xffffff8002047810 */ /* 0x000fe40007ffe0ff */
[----:B------:R-:W-:-:S02]  /*0880*/  MOV R2, R1 ;  /* 0x0000000100027202 */ /* 0x000fc40000000f00 */
[----:B------:R-:W-:-:S07]  /*0890*/  SHF.R.U32.HI R4, RZ, 0x5, R4 ;  /* 0x00000005ff047819 */ /* 0x000fce0000011604 */
.L_x_4:
[----:B------:R-:W-:-:S04]  /*08a0*/  IADD3 R6, P0, R5, UR6, RZ ;  /* 0x0000000605067c10 */ /* 0x000fc8000ff1e0ff */
[----:B------:R-:W-:-:S05]  /*08b0*/  IADD3.X R7, R17, UR7, RZ, P0, !PT ;  /* 0x0000000711077c10 */ /* 0x000fca00087fe4ff */
[----:B------:R0:W2:Y:S01]  /*08c0*/  LDG.E.CONSTANT R19, desc[UR4][R6.64] ;  /* 0x0000000406137981 */ /* 0x0000a2000c1e9900 */
[----:B------:R-:W-:-:S04]  /*08d0*/  IADD3 R5, P3, R5, 0x4, RZ ;  /* 0x0000000405057810 */ /* 0x000fc80007f7e0ff */
[----:B------:R-:W-:Y:S01]  /*08e0*/  ISETP.NE.U32.AND P0, PT, R5, 0x18, PT ;  /* 0x000000180500780c */ /* 0x000fe20003f05070 */
[----:B------:R-:W-:Y:S01]  /*08f0*/  IMAD.X R17, RZ, RZ, R17, P3 ;  /* 0x000000ffff117224 */ /* 0x000fe200018e0611 */
[----:B0-----:R-:W-:-:S04]  /*0900*/  HFMA2.MMA R7, -RZ, RZ, 0, 0 ;  /* 0x00000000ff077435 */ /* 0x001fc800000001ff */
[----:B------:R-:W-:Y:S01]  /*0910*/  ISETP.NE.AND.EX P0, PT, R17, RZ, PT, P0 ;  /* 0x000000ff1100720c */ /* 0x000fe20003f05300 */
[----:B------:R-:W-:-:S04]  /*0920*/  IMAD.MOV.U32 R6, RZ, RZ, R0 ;  /* 0x000000ffff067224 */ /* 0x000fc800078e0000 */
[----:B--2---:R-:W-:-:S05]  /*0930*/  IMAD.WIDE.U32 R18, R3, R19, R6 ;  /* 0x0000001303127225 */ /* 0x004fca00078e0006 */
[----:B------:R0:W-:Y:S01]  /*0940*/  STL [R2], R18 ;  /* 0x0000001202007387 */ /* 0x0001e20000100800 */
[----:B------:R-:W-:Y:S01]  /*0950*/  MOV R0, R19 ;  /* 0x0000001300007202 */ /* 0x000fe20000000f00 */
[----:B0-----:R-:W-:Y:S01]  /*0960*/  VIADD R2, R2, 0x4 ;  /* 0x0000000402027836 */ /* 0x001fe20000000000 */
[----:B------:R-:W-:Y:S06]  /*0970*/  @P0 BRA `(.L_x_4) ;  /* 0xfffffffc00c80947 */ /* 0x000fec000383ffff */
[----:B------:R-:W-:Y:S01]  /*0980*/  LOP3.LUT P0, R6, R20, 0x1f, RZ, 0xc0, !PT ;  /* 0x0000001f14067812 */ /* 0x000fe2000780c0ff */
[----:B------:R-:W-:Y:S01]  /*0990*/  IMAD R18, R4, -0x4, R1 ;  /* 0xfffffffc04127824 */ /* 0x000fe200078e0201 */
[----:B------:R0:W-:Y:S04]  /*09a0*/  STL [R1+0x18], R0 ;  /* 0x0000180001007387 */ /* 0x0001e80000100800 */
[----:B------:R-:W2:Y:S04]  /*09b0*/  LDL R2, [R18+0x18] ;  /* 0x0000180012027983 */ /* 0x000ea80000100800 */
[----:B------:R-:W3:Y:S04]  /*09c0*/  LDL R3, [R18+0x14] ;  /* 0x0000140012037983 */ /* 0x000ee80000100800 */
[----:B------:R-:W4:Y:S01]  /*09d0*/  @P0 LDL R7, [R18+0x10] ;  /* 0x0000100012070983 */ /* 0x000f220000100800 */
[----:B------:R-:W-:Y:S01]  /*09e0*/  @P0 IADD3 R4, -R6, 0x20, RZ ;  /* 0x0000002006040810 */ /* 0x000fe20007ffe1ff */
[----:B------:R-:W-:Y:S01]  /*09f0*/  UMOV UR6, 0x54442d19 ;  /* 0x54442d1900067882 */ /* 0x000fe20000000000 */
[----:B------:R-:W-:Y:S01]  /*0a00*/  UMOV UR7, 0x3bf921fb ;  /* 0x3bf921fb00077882 */ /* 0x000fe20000000000 */
[----:B--2---:R-:W-:-:S02]  /*0a10*/  @P0 SHF.L.U32 R5, R2, R6, RZ ;  /* 0x0000000602050219 */ /* 0x004fc400000006ff */
[----:B---3--:R-:W-:Y:S02]  /*0a20*/  @P0 SHF.L.U32 R6, R3, R6, RZ ;  /* 0x0000000603060219 */ /* 0x008fe400000006ff */
[-C--:B----4-:R-:W-:Y:S02]  /*0a30*/  @P0 SHF.R.U32.HI R7, RZ, R4.reuse, R7 ;  /* 0x00000004ff070219 */ /* 0x090fe40000011607 */
[----:B------:R-:W-:-:S03]  /*0a40*/  @P0 SHF.R.U32.HI R4, RZ, R4, R3 ;  /* 0x00000004ff040219 */ /* 0x000fc60000011603 */
[----:B------:R-:W-:Y:S01]  /*0a50*/  @P0 IMAD.IADD R3, R6, 0x1, R7 ;  /* 0x0000000106030824 */ /* 0x000fe200078e0207 */
[----:B------:R-:W-:-:S04]  /*0a60*/  @P0 IADD3 R2, R5, R4, RZ ;  /* 0x0000000405020210 */ /* 0x000fc80007ffe0ff */
[C---:B------:R-:W-:Y:S02]  /*0a70*/  SHF.L.W.U32.HI R17, R3.reuse, 0x2, R2 ;  /* 0x0000000203117819 */ /* 0x040fe40000010e02 */
[----:B------:R-:W-:Y:S02]  /*0a80*/  SHF.L.U32 R3, R3, 0x2, RZ ;  /* 0x0000000203037819 */ /* 0x000fe400000006ff */
[----:B0-----:R-:W-:-:S04]  /*0a90*/  SHF.R.S32.HI R0, RZ, 0x1f, R17 ;  /* 0x0000001fff007819 */ /* 0x001fc80000011411 */
[C---:B------:R-:W-:Y:S02]  /*0aa0*/  LOP3.LUT R6, R0.reuse, R3, RZ, 0x3c, !PT ;  /* 0x0000000300067212 */ /* 0x040fe400078e3cff */
[----:B------:R-:W-:-:S04]  /*0ab0*/  LOP3.LUT R7, R0, R17, RZ, 0x3c, !PT ;  /* 0x0000001100077212 */ /* 0x000fc800078e3cff */
[----:B------:R-:W0:Y:S01]  /*0ac0*/  I2F.F64.S64 R4, R6 ;  /* 0x0000000600047312 */ /* 0x000e220000301c00 */
[----:B------:R-:W-:Y:S02]  /*0ad0*/  SHF.R.U32.HI R2, RZ, 0x1e, R2 ;  /* 0x0000001eff027819 */ /* 0x000fe40000011602 */
[----:B------:R-:W-:Y:S01]  /*0ae0*/  ISETP.GE.AND P0, PT, R16, RZ, PT ;  /* 0x000000ff1000720c */ /* 0x000fe20003f06270 */
[----:B0-----:R-:W-:Y:S01]  /*0af0*/  DMUL R4, R4, UR6 ;  /* 0x0000000604047c28 */ /* 0x001fe20008000000 */
[C---:B------:R-:W-:Y:S02]  /*0b00*/  LEA.HI R2, R17.reuse, R2, RZ, 0x1 ;  /* 0x0000000211027211 */ /* 0x040fe400078f08ff */
[----:B------:R-:W-:-:S07]  /*0b10*/  LOP3.LUT R16, R17, R16, RZ, 0x3c, !PT ;  /* 0x0000001011107212 */ /* 0x000fce00078e3cff */
[----:B------:R-:W0:Y:S01]  /*0b20*/  F2F.F32.F64 R4, R4 ;  /* 0x0000000400047310 */ /* 0x000e220000301000 */
[----:B------:R-:W-:Y:S01]  /*0b30*/  IMAD.MOV R0, RZ, RZ, -R2 ;  /* 0x000000ffff007224 */ /* 0x000fe200078e0a02 */
[----:B------:R-:W-:-:S04]  /*0b40*/  ISETP.GE.AND P3, PT, R16, RZ, PT ;  /* 0x000000ff1000720c */ /* 0x000fc80003f66270 */
[----:B------:R-:W-:Y:S02]  /*0b50*/  @!P0 MOV R2, R0 ;  /* 0x0000000000028202 */ /* 0x000fe40000000f00 */
[----:B0-----:R-:W-:-:S07]  /*0b60*/  FSEL R3, -R4, R4, !P3 ;  /* 0x0000000404037208 */ /* 0x001fce0005800100 */
.L_x_3:
[----:B------:R-:W-:Y:S05]  /*0b70*/  BSYNC B0 ;  /* 0x0000000000007941 */ /* 0x000fea0003800000 */
.L_x_2:
[----:B------:R-:W-:Y:S01]  /*0b80*/  IADD3 R15, R15, 0x1, RZ ;  /* 0x000000010f0f7810 */ /* 0x000fe20007ffe0ff */
[----:B------:R-:W-:Y:S01]  /*0b90*/  IMAD.MOV.U32 R4, RZ, RZ, RZ ;  /* 0x000000ffff047224 */ /* 0x000fe200078e00ff */
[----:B------:R-:W-:Y:S02]  /*0ba0*/  ISETP.GT.AND P0, PT, R14, RZ, !P2 ;  /* 0x000000ff0e00720c */ /* 0x000fe40005704270 */
[----:B------:R-:W-:-:S05]  /*0bb0*/  I2FP.F32.S32 R15, R15 ;  /* 0x0000000f000f7245 */ /* 0x000fca0000201400 */
[----:B------:R-:W-:-:S06]  /*0bc0*/  FMUL R15, R15, 0.5 ;  /* 0x3f0000000f0f7820 */ /* 0x000fcc0000400000 */
[----:B------:R-:W0:Y:S01]  /*0bd0*/  FRND.TRUNC R15, R15 ;  /* 0x0000000f000f7307 */ /* 0x000e22000020d000 */
[----:B------:R1:W5:Y:S01]  /*0be0*/  @P0 LDG.E.EL R4, desc[UR4][R10.64] ;  /* 0x000000040a040981 */ /* 0x000362000c2e1900 */
[----:B------:R-:W-:Y:S01]  /*0bf0*/  BSSY B0, `(.L_x_5) ;  /* 0x000002c000007945 */ /* 0x000fe20003800000 */
[----:B0-----:R-:W-:-:S04]  /*0c00*/  FADD R6, R15, R15 ;  /* 0x0000000f0f067221 */ /* 0x001fc80000000000 */
[----:B------:R-:W-:-:S04]  /*0c10*/  FMUL R6, R6, 0.015625 ;  /* 0x3c80000006067820 */ /* 0x000fc80000400000 */
[C---:B------:R-:W-:Y:S01]  /*0c20*/  FADD.FTZ R5, |R6|.reuse, -RZ ;  /* 0x800000ff06057221 */ /* 0x040fe20000010200 */
[----:B------:R-:W-:-:S04]  /*0c30*/  FMUL R7, R6, 0.0001220703125 ;  /* 0x3900000006077820 */ /* 0x000fc80000400000 */
[----:B------:R-:W-:-:S04]  /*0c40*/  FSETP.GT.AND P3, PT, R5, 9.99999979021476795361e+33, PT ;  /* 0x77f684df0500780b */ /* 0x000fc80003f64000 */
[----:B------:R-:W-:-:S05]  /*0c50*/  FSEL R0, R7, R6, P3 ;  /* 0x0000000607007208 */ /* 0x000fca0001800000 */
[----:B-1----:R-:W-:-:S04]  /*0c60*/  FMUL.FTZ R10, R13, R0 ;  /* 0x000000000d0a7220 */ /* 0x002fc80000410000 */
[----:B------:R-:W-:-:S04]  /*0c70*/  FFMA.FTZ R7, R13, R0, -R10 ;  /* 0x000000000d077223 */ /* 0x000fc8000001080a */
[----:B------:R-:W-:-:S04]  /*0c80*/  FFMA.FTZ R0, R8, R0, R7 ;  /* 0x0000000008007223 */ /* 0x000fc80000010007 */
[----:B------:R-:W-:-:S04]  /*0c90*/  FFMA.FTZ R13, RZ, R13, R0 ;  /* 0x0000000dff0d7223 */ /* 0x000fc80000010000 */
[----:B------:R-:W-:-:S05]  /*0ca0*/  FADD.FTZ R7, R10, R13 ;  /* 0x0000000d0a077221 */ /* 0x000fca0000010000 */
[----:B------:R-:W-:-:S04]  /*0cb0*/  ISETP.NE.AND P3, PT, R7, 0x42b17218, PT ;  /* 0x42b172180700780c */ /* 0x000fc80003f65270 */
[----:B------:R-:W-:-:S05]  /*0cc0*/  FSEL R0, R7, 88.72283172607421875, P3 ;  /* 0x42b1721707007808 */ /* 0x000fca0001800000 */
[----:B------:R-:W-:-:S04]  /*0cd0*/  FMUL.FTZ R8, R0, 1.4426950216293334961 ;  /* 0x3fb8aa3b00087820 */ /* 0x000fc80000410000 */
[----:B------:R0:W1:Y:S02]  /*0ce0*/  FRND.TRUNC R11, R8 ;  /* 0x00000008000b7307 */ /* 0x000064000020d000 */
[----:B0-----:R-:W-:-:S05]  /*0cf0*/  FADD R8, R5, 10000 ;  /* 0x461c400005087421 */ /* 0x001fca0000000000 */
[----:B------:R-:W-:Y:S01]  /*0d00*/  ISETP.GE.AND P5, PT, R8, 0x7f800000, PT ;  /* 0x7f8000000800780c */ /* 0x000fe20003fa6270 */
[----:B-1----:R-:W-:Y:S01]  /*0d10*/  FADD.FTZ R14, |R11|, -RZ ;  /* 0x800000ff0b0e7221 */ /* 0x002fe20000010200 */
[----:B------:R-:W-:-:S04]  /*0d20*/  LOP3.LUT R12, R12, 0x80000000, R11, 0xb8, !PT ;  /* 0x800000000c0c7812 */ /* 0x000fc800078eb80b */
[----:B------:R-:W-:-:S04]  /*0d30*/  FSETP.GT.AND P3, PT, R14, 126, PT ;  /* 0x42fc00000e00780b */ /* 0x000fc80003f64000 */
[----:B------:R-:W-:Y:S02]  /*0d40*/  FSEL R11, R12, R11, P3 ;  /* 0x0000000b0c0b7208 */ /* 0x000fe40001800000 */
[----:B------:R-:W-:-:S03]  /*0d50*/  FSETP.NEU.AND P3, PT, R6, RZ, PT ;  /* 0x000000ff0600720b */ /* 0x000fc60003f6d000 */
[----:B------:R-:W-:-:S04]  /*0d60*/  FFMA.FTZ R0, R11, -0.69314718246459960938, R0 ;  /* 0xbf3172180b007823 */ /* 0x000fc80000010000 */
[C---:B------:R-:W-:Y:S01]  /*0d70*/  FFMA.FTZ R0, R11.reuse, 1.9046542121259335545e-09, R0 ;  /* 0x3102e3080b007823 */ /* 0x040fe20000010000 */
[----:B------:R-:W-:-:S03]  /*0d80*/  FADD R11, R11, 12583039 ;  /* 0x4b40007f0b0b7421 */ /* 0x000fc60000000000 */
[----:B------:R-:W-:Y:S01]  /*0d90*/  FMUL R0, R0, 1.4426950216293334961 ;  /* 0x3fb8aa3b00007820 */ /* 0x000fe20000400000 */
[----:B------:R-:W-:-:S05]  /*0da0*/  IMAD.SHL.U32 R11, R11, 0x800000, RZ ;  /* 0x008000000b0b7824 */ /* 0x000fca00078e00ff */
[----:B------:R-:W0:Y:S02]  /*0db0*/  MUFU.EX2 R0, R0 ;  /* 0x0000000000007308 */ /* 0x000e240000000800 */
[----:B0-----:R-:W-:Y:S01]  /*0dc0*/  FMUL R11, R11, R0 ;  /* 0x000000000b0b7220 */ /* 0x001fe20000400000 */
[----:B------:R-:W-:-:S04]  /*0dd0*/  MOV R0, 0x7f800000 ;  /* 0x7f80000000007802 */ /* 0x000fc80000000f00 */
[----:B------:R-:W-:-:S04]  /*0de0*/  FSETP.NEU.AND P4, PT, R11, +INF , PT ;  /* 0x7f8000000b00780b */ /* 0x000fc80003f8d000 */
[----:B------:R-:W-:-:S09]  /*0df0*/  ISETP.NE.OR P6, PT, R7, 0x42b17218, !P4 ;  /* 0x42b172180700780c */ /* 0x000fd200067c5670 */
[----:B------:R-:W-:-:S04]  /*0e00*/  @P4 FADD.FTZ R10, R10, -R7 ;  /* 0x800000070a0a4221 */ /* 0x000fc80000010000 */
[----:B------:R-:W-:-:S04]  /*0e10*/  @P4 FADD.FTZ R10, R13, R10 ;  /* 0x0000000a0d0a4221 */ /* 0x000fc80000010000 */
[----:B------:R-:W-:-:S04]  /*0e20*/  @!P6 FADD R10, R10, 7.62939453125e-06 ;  /* 0x370000000a0ae421 */ /* 0x000fc80000000000 */
[----:B------:R-:W-:Y:S01]  /*0e30*/  @P4 FFMA.FTZ R0, R11, R10, R11 ;  /* 0x0000000a0b004223 */ /* 0x000fe2000001000b */
[----:B------:R-:W-:Y:S06]  /*0e40*/  @!P5 BRA `(.L_x_6) ;  /* 0x000000000018d947 */ /* 0x000fec0003800000 */
[----:B------:R-:W-:-:S13]  /*0e50*/  FSETP.NAN.FTZ.AND P4, PT, |R6|, |R6|, PT ;  /* 0x400000060600720b */ /* 0x000fda0003f98200 */
[----:B------:R-:W-:Y:S01]  /*0e60*/  @P4 FADD R0, R6, 10000 ;  /* 0x461c400006004421 */ /* 0x000fe20000000000 */
[----:B------:R-:W-:Y:S06]  /*0e70*/  @P4 BRA `(.L_x_6) ;  /* 0x00000000000c4947 */ /* 0x000fec0003800000 */
[----:B------:R-:W-:-:S13]  /*0e80*/  FSETP.NEU.AND P4, PT, R5, +INF , PT ;  /* 0x7f8000000500780b */ /* 0x000fda0003f8d000 */
[----:B------:R-:W-:-:S04]  /*0e90*/  @!P4 FSETP.GEU.AND P5, PT, R6, RZ, PT ;  /* 0x000000ff0600c20b */ /* 0x000fc80003fae000 */
[----:B------:R-:W-:-:S09]  /*0ea0*/  @!P4 SEL R0, RZ, 0x7f800000, !P5 ;  /* 0x7f800000ff00c807 */ /* 0x000fd20006800000 */
.L_x_6:
[----:B------:R-:W-:Y:S05]  /*0eb0*/  BSYNC B0 ;  /* 0x0000000000007941 */ /* 0x000fea0003800000 */
.L_x_5:
[----:B------:R-:W-:Y:S01]  /*0ec0*/  FSEL R6, R0, 1, P3 ;  /* 0x3f80000000067808 */ /* 0x000fe20001800000 */
[----:B------:R-:W-:Y:S01]  /*0ed0*/  FMUL.FTZ R13, R3, R3 ;  /* 0x00000003030d7220 */ /* 0x000fe20000410000 */
[----:B-----5:R-:W-:Y:S01]  /*0ee0*/  SEL R4, R4, RZ, P0 ;  /* 0x000000ff04047207 */ /* 0x020fe20000000000 */
[----:B------:R-:W-:Y:S01]  /*0ef0*/  BSSY B0, `(.L_x_7) ;  /* 0x000005e000007945 */ /* 0x000fe20003800000 */
[C---:B------:R-:W-:Y:S02]  /*0f00*/  FSETP.GT.AND P3, PT, |R6|.reuse, 8.50705917302346158658e+37, PT ;  /* 0x7e8000000600780b */ /* 0x040fe40003f64200 */
[----:B------:R-:W-:Y:S02]  /*0f10*/  FSETP.GEU.AND P4, PT, |R6|, 1.175494350822287508e-38, PT ;  /* 0x008000000600780b */ /* 0x000fe40003f8e200 */
[----:B------:R-:W-:-:S04]  /*0f20*/  LOP3.LUT R0, R2, 0x1, RZ, 0xc0, !PT ;  /* 0x0000000102007812 */ /* 0x000fc800078ec0ff */
[----:B------:R-:W-:Y:S01]  /*0f30*/  ISETP.NE.U32.AND P0, PT, R0, 0x1, PT ;  /* 0x000000010000780c */ /* 0x000fe20003f05070 */
[----:B------:R-:W-:-:S04]  /*0f40*/  IMAD.MOV.U32 R0, RZ, RZ, -0x46b2bead ;  /* 0xb94d4153ff007424 */ /* 0x000fc800078e00ff */
[----:B------:R-:W-:Y:S01]  /*0f50*/  @P3 FMUL R6, R6, 0.25 ;  /* 0x3e80000006063820 */ /* 0x000fe20000400000 */
[----:B------:R-:W-:Y:S01]  /*0f60*/  @P3 FMUL R4, R4, 0.25 ;  /* 0x3e80000004043820 */ /* 0x000fe20000400000 */
[----:B------:R-:W-:Y:S02]  /*0f70*/  LOP3.LUT P3, RZ, R2, 0x2, RZ, 0xc0, !PT ;  /* 0x0000000202ff7812 */ /* 0x000fe4000786c0ff */
[----:B------:R-:W-:Y:S01]  /*0f80*/  @!P4 FMUL R6, R6, 16777216 ;  /* 0x4b8000000606c820 */ /* 0x000fe20000400000 */
[----:B------:R-:W-:-:S03]  /*0f90*/  @!P4 FMUL R4, R4, 16777216 ;  /* 0x4b8000000404c820 */ /* 0x000fc60000400000 */
[----:B------:R-:W0:Y:S02]  /*0fa0*/  MUFU.RCP R5, R6 ;  /* 0x0000000600057308 */ /* 0x000e240000001000 */
[----:B0-----:R-:W-:Y:S01]  /*0fb0*/  FMUL R10, R5, R4 ;  /* 0x00000004050a7220 */ /* 0x001fe20000400000 */
[----:B------:R-:W-:Y:S01]  /*0fc0*/  HFMA2.MMA R5, -RZ, RZ, 1.0078125, -8.98838043212890625e-05 ;  /* 0x3c0885e4ff057435 */ /* 0x000fe200000001ff */
[----:B------:R-:W-:Y:S02]  /*0fd0*/  @!P0 IMAD.MOV.U32 R4, RZ, RZ, 0x37cbac00 ;  /* 0x37cbac00ff048424 */ /* 0x000fe400078e00ff */
[C---:B------:R-:W-:Y:S01]  /*0fe0*/  FMUL R7, R10.reuse, 0.63661974668502807617 ;  /* 0x3f22f9830a077820 */ /* 0x040fe20000400000 */
[----:B------:R-:W-:Y:S01]  /*0ff0*/  FADD.FTZ R6, |R10|, -RZ ;  /* 0x800000ff0a067221 */ /* 0x000fe20000010200 */
[----:B------:R-:W-:Y:S01]  /*1000*/  @!P0 FFMA.FTZ R0, R13, R4, -0.0013887860113754868507 ;  /* 0xbab607ed0d008423 */ /* 0x000fe20000010004 */
[----:B------:R-:W-:Y:S01]  /*1010*/  @!P0 MOV R5, 0x3d2aaabb ;  /* 0x3d2aaabb00058802 */ /* 0x000fe20000000f00 */
[----:B------:R-:W0:Y:S01]  /*1020*/  F2I.FTZ.NTZ R8, R7 ;  /* 0x0000000700087305 */ /* 0x000e220000213100 */
[----:B------:R-:W-:Y:S01]  /*1030*/  IMAD.MOV.U32 R4, RZ, RZ, -0x41d55558 ;  /* 0xbe2aaaa8ff047424 */ /* 0x000fe200078e00ff */
[----:B------:R-:W-:-:S02]  /*1040*/  @!P0 MOV R4, 0xbeffffff ;  /* 0xbeffffff00048802 */ /* 0x000fc40000000f00 */
[----:B------:R-:W-:Y:S01]  /*1050*/  FFMA.FTZ R5, R13, R0, R5 ;  /* 0x000000000d057223 */ /* 0x000fe20000010005 */
[----:B------:R-:W-:Y:S02]  /*1060*/  FSEL R0, R3, 1, P0 ;  /* 0x3f80000003007808 */ /* 0x000fe40000000000 */
[----:B------:R-:W-:Y:S01]  /*1070*/  FSETP.GE.AND P0, PT, R6, 105615, PT ;  /* 0x47ce47800600780b */ /* 0x000fe20003f06000 */
[C---:B------:R-:W-:Y:S02]  /*1080*/  FFMA.FTZ R5, R13.reuse, R5, R4 ;  /* 0x000000050d057223 */ /* 0x040fe40000010004 */
[----:B------:R-:W-:-:S04]  /*1090*/  FFMA.FTZ R13, R13, R0, RZ ;  /* 0x000000000d0d7223 */ /* 0x000fc800000100ff */
[----:B------:R-:W-:Y:S01]  /*10a0*/  FFMA.FTZ R0, R13, R5, R0 ;  /* 0x000000050d007223 */ /* 0x000fe20000010000 */
[----:B0-----:R-:W-:-:S03]  /*10b0*/  I2FP.F32.S32 R11, R8 ;  /* 0x00000008000b7245 */ /* 0x001fc60000201400 */
[----:B------:R-:W-:Y:S02]  /*10c0*/  @P3 FFMA.FTZ R0, R0, -1, RZ ;  /* 0xbf80000000003823 */ /* 0x000fe400000100ff */
[----:B------:R-:W-:-:S04]  /*10d0*/  FFMA.FTZ R2, R11, -1.5707962512969970703, R10 ;  /* 0xbfc90fda0b027823 */ /* 0x000fc8000001000a */
[----:B------:R-:W-:-:S04]  /*10e0*/  FFMA.FTZ R2, R11, -7.5497894158615963534e-08, R2 ;  /* 0xb3a221680b027823 */ /* 0x000fc80000010002 */
[----:B------:R-:W-:Y:S01]  /*10f0*/  FFMA.FTZ R3, R11, -5.3903029534742383927e-15, R2 ;  /* 0xa7c234c50b037823 */ /* 0x000fe20000010002 */
[----:B------:R-:W-:Y:S01]  /*1100*/  IMAD.MOV.U32 R2, RZ, RZ, RZ ;  /* 0x000000ffff027224 */ /* 0x000fe200078e00ff */
[----:B------:R-:W-:Y:S06]  /*1110*/  @!P0 BRA `(.L_x_8) ;  /* 0x0000000000ec8947 */ /* 0x000fec0003800000 */
[----:B------:R-:W-:-:S13]  /*1120*/  FSETP.NEU.AND P0, PT, R6, +INF , PT ;  /* 0x7f8000000600780b */ /* 0x000fda0003f0d000 */
[----:B------:R-:W-:Y:S01]  /*1130*/  @!P0 FMUL.FTZ R3, RZ, R10 ;  /* 0x0000000aff038220 */ /* 0x000fe20000410000 */
[----:B------:R-:W-:Y:S01]  /*1140*/  @!P0 MOV R8, RZ ;  /* 0x000000ff00088202 */ /* 0x000fe20000000f00 */
[----:B------:R-:W-:Y:S06]  /*1150*/  @!P0 BRA `(.L_x_8) ;  /* 0x0000000000dc8947 */ /* 0x000fec0003800000 */
[----:B------:R-:W-:Y:S01]  /*1160*/  SHF.R.U32.HI R14, RZ, 0x17, R10 ;  /* 0x00000017ff0e7819 */ /* 0x000fe2000001160a */
[----:B------:R-:W-:Y:S01]  /*1170*/  IMAD.SHL.U32 R5, R10, 0x100, RZ ;  /* 0x000001000a057824 */ /* 0x000fe200078e00ff */
[----:B------:R-:W-:Y:S01]  /*1180*/  HFMA2.MMA R8, -RZ, RZ, 0, 0 ;  /* 0x00000000ff087435 */ /* 0x000fe200000001ff */
[----:B------:R-:W-:Y:S01]  /*1190*/  MOV R11, RZ ;  /* 0x000000ff000b7202 */ /* 0x000fe20000000f00 */
[----:B------:R-:W-:Y:S01]  /*11a0*/  ULDC.64 UR6, c[0x4][0x8] ;  /* 0x0100020000067ab9 */ /* 0x000fe20000000a00 */
[----:B------:R-:W-:Y:S02]  /*11b0*/  LOP3.LUT R3, R14, 0xe0, RZ, 0xc0, !PT ;  /* 0x000000e00e037812 */ /* 0x000fe400078ec0ff */
[----:B------:R-:W-:-:S03]  /*11c0*/  LOP3.LUT R5, R5, 0x80000000, RZ, 0xfc, !PT ;  /* 0x8000000005057812 */ /* 0x000fc600078efcff */
[----:B------:R-:W-:Y:S02]  /*11d0*/  VIADD R4, R3, 0xffffff80 ;  /* 0xffffff8003047836 */ /* 0x000fe40000000000 */
[----:B------:R-:W-:-:S03]  /*11e0*/  IMAD.MOV.U32 R3, RZ, RZ, R1 ;  /* 0x000000ffff037224 */ /* 0x000fc600078e0001 */
[----:B------:R-:W-:-:S07]  /*11f0*/  SHF.R.U32.HI R4, RZ, 0x5, R4 ;  /* 0x00000005ff047819 */ /* 0x000fce0000011604 */
.L_x_9:
[----:B------:R-:W-:-:S04]  /*1200*/  IADD3 R12, P0, R8, UR6, RZ ;  /* 0x00000006080c7c10 */ /* 0x000fc8000ff1e0ff */
[----:B------:R-:W-:-:S06]  /*1210*/  IADD3.X R13, R11, UR7, RZ, P0, !PT ;  /* 0x000000070b0d7c10 */ /* 0x000fcc00087fe4ff */
[----:B------:R-:W2:Y:S01]  /*1220*/  LDG.E.CONSTANT R13, desc[UR4][R12.64] ;  /* 0x000000040c0d7981 */ /* 0x000ea2000c1e9900 */
[----:B------:R-:W-:Y:S01]  /*1230*/  IADD3 R8, P3, R8, 0x4, RZ ;  /* 0x0000000408087810 */ /* 0x000fe20007f7e0ff */
[----:B------:R-:W-:Y:S01]  /*1240*/  IMAD.MOV.U32 R7, RZ, RZ, RZ ;  /* 0x000000ffff077224 */ /* 0x000fe200078e00ff */
[----:B------:R-:W-:Y:S02]  /*1250*/  MOV R6, R2 ;  /* 0x0000000200067202 */ /* 0x000fe40000000f00 */
[----:B------:R-:W-:Y:S02]  /*1260*/  ISETP.NE.U32.AND P0, PT, R8, 0x18, PT ;  /* 0x000000180800780c */ /* 0x000fe40003f05070 */
[----:B------:R-:W-:-:S04]  /*1270*/  IADD3.X R11, RZ, R11, RZ, P3, !PT ;  /* 0x0000000bff0b7210 */ /* 0x000fc80001ffe4ff */
[----:B------:R-:W-:Y:S01]  /*1280*/  ISETP.NE.AND.EX P0, PT, R11, RZ, PT, P0 ;  /* 0x000000ff0b00720c */ /* 0x000fe20003f05300 */
[----:B--2---:R-:W-:-:S04]  /*1290*/  IMAD.WIDE.U32 R6, R5, R13, R6 ;  /* 0x0000000d05067225 */ /* 0x004fc800078e0006 */
[----:B------:R-:W-:Y:S01]  /*12a0*/  IMAD.MOV.U32 R2, RZ, RZ, R7 ;  /* 0x000000ffff027224 */ /* 0x000fe200078e0007 */
[----:B------:R0:W-:Y:S02]  /*12b0*/  STL [R3], R6 ;  /* 0x0000000603007387 */ /* 0x0001e40000100800 */
[----:B0-----:R-:W-:-:S05]  /*12c0*/  IADD3 R3, R3, 0x4, RZ ;  /* 0x0000000403037810 */ /* 0x001fca0007ffe0ff */
[----:B------:R-:W-:Y:S05]  /*12d0*/  @P0 BRA `(.L_x_9) ;  /* 0xfffffffc00c80947 */ /* 0x000fea000383ffff */
        /* <DEDUP_REMOVED lines=12> */
[----:B------:R-:W-:Y:S02]  /*13a0*/  @P0 SHF.R.U32.HI R5, RZ, R5, R4 ;  /* 0x00000005ff050219 */ /* 0x000fe40000011604 */
[----:B------:R-:W-:-:S03]  /*13b0*/  @P0 IADD3 R4, R7, R8, RZ ;  /* 0x0000000807040210 */ /* 0x000fc60007ffe0ff */
[----:B------:R-:W-:-:S05]  /*13c0*/  @P0 IMAD.IADD R3, R6, 0x1, R5 ;  /* 0x0000000106030824 */ /* 0x000fca00078e0205 */
[C---:B------:R-:W-:Y:S01]  /*13d0*/  SHF.L.W.U32.HI R8, R4.reuse, 0x2, R3 ;  /* 0x0000000204087819 */ /* 0x040fe20000010e03 */
[----:B------:R-:W-:-:S03]  /*13e0*/  IMAD.SHL.U32 R4, R4, 0x4, RZ ;  /* 0x0000000404047824 */ /* 0x000fc600078e00ff */
[----:B------:R-:W-:-:S04]  /*13f0*/  SHF.R.S32.HI R5, RZ, 0x1f, R8 ;  /* 0x0000001fff057819 */ /* 0x000fc80000011408 */
[C---:B------:R-:W-:Y:S02]  /*1400*/  LOP3.LUT R6, R5.reuse, R4, RZ, 0x3c, !PT ;  /* 0x0000000405067212 */ /* 0x040fe400078e3cff */
[----:B------:R-:W-:-:S04]  /*1410*/  LOP3.LUT R7, R5, R8, RZ, 0x3c, !PT ;  /* 0x0000000805077212 */ /* 0x000fc800078e3cff */
[----:B------:R-:W1:Y:S01]  /*1420*/  I2F.F64.S64 R4, R6 ;  /* 0x0000000600047312 */ /* 0x000e620000301c00 */
[----:B------:R-:W-:Y:S02]  /*1430*/  ISETP.GE.AND P0, PT, R10, RZ, PT ;  /* 0x000000ff0a00720c */ /* 0x000fe40003f06270 */
[----:B------:R-:W-:Y:S01]  /*1440*/  SHF.R.U32.HI R3, RZ, 0x1e, R3 ;  /* 0x0000001eff037819 */ /* 0x000fe20000011603 */
[----:B-1----:R-:W-:Y:S01]  /*1450*/  DMUL R4, R4, UR6 ;  /* 0x0000000604047c28 */ /* 0x002fe20008000000 */
[C---:B------:R-:W-:Y:S02]  /*1460*/  LOP3.LUT R10, R8.reuse, R10, RZ, 0x3c, !PT ;  /* 0x0000000a080a7212 */ /* 0x040fe400078e3cff */
[----:B------:R-:W-:-:S07]  /*1470*/  LEA.HI R8, R8, R3, RZ, 0x1 ;  /* 0x0000000308087211 */ /* 0x000fce00078f08ff */
[----:B------:R-:W1:Y:S01]  /*1480*/  F2F.F32.F64 R4, R4 ;  /* 0x0000000400047310 */ /* 0x000e620000301000 */
[----:B0-----:R-:W-:Y:S02]  /*1490*/  IADD3 R2, -R8, RZ, RZ ;  /* 0x000000ff08027210 */ /* 0x001fe40007ffe1ff */
[----:B------:R-:W-:-:S03]  /*14a0*/  ISETP.GE.AND P3, PT, R10, RZ, PT ;  /* 0x000000ff0a00720c */ /* 0x000fc60003f66270 */
[----:B------:R-:W-:Y:S01]  /*14b0*/  @!P0 IMAD.MOV.U32 R8, RZ, RZ, R2 ;  /* 0x000000ffff088224 */ /* 0x000fe200078e0002 */
[----:B-1----:R-:W-:-:S09]  /*14c0*/  FSEL R3, -R4, R4, !P3 ;  /* 0x0000000404037208 */ /* 0x002fd20005800100 */
.L_x_8:
[----:B------:R-:W-:Y:S05]  /*14d0*/  BSYNC B0 ;  /* 0x0000000000007941 */ /* 0x000fea0003800000 */
.L_x_7:
[----:B------:R-:W-:Y:S01]  /*14e0*/  LOP3.LUT R2, R8, 0x1, RZ, 0xc0, !PT ;  /* 0x0000000108027812 */ /* 0x000fe200078ec0ff */
[C---:B------:R-:W-:Y:S01]  /*14f0*/  FMUL.FTZ R10, R3.reuse, R3 ;  /* 0x00000003030a7220 */ /* 0x040fe20000410000 */
[----:B------:R-:W-:Y:S01]  /*1500*/  IMAD.MOV.U32 R7, RZ, RZ, 0x3c0885e4 ;  /* 0x3c0885e4ff077424 */ /* 0x000fe200078e00ff */
[----:B------:R-:W0:Y:S01]  /*1510*/  LDC.64 R4, c[0x0][0x218] ;  /* 0x00008600ff047b82 */ /* 0x000e220000000a00 */
[----:B------:R-:W-:Y:S01]  /*1520*/  ISETP.NE.U32.AND P0, PT, R2, 0x1, PT ;  /* 0x000000010200780c */ /* 0x000fe20003f05070 */
[----:B------:R-:W-:Y:S01]  /*1530*/  VIADD R8, R8, 0x1 ;  /* 0x0000000108087836 */ /* 0x000fe20000000000 */
[----:B------:R-:W-:Y:S01]  /*1540*/  MOV R2, 0xb94d4153 ;  /* 0xb94d415300027802 */ /* 0x000fe20000000f00 */
[----:B------:R-:W-:Y:S01]  /*1550*/  IMAD.MOV.U32 R6, RZ, RZ, -0x41d55558 ;  /* 0xbe2aaaa8ff067424 */ /* 0x000fe200078e00ff */
[----:B------:R-:W-:Y:S02]  /*1560*/  FSEL R3, R3, 1, !P0 ;  /* 0x3f80000003037808 */ /* 0x000fe40004000000 */
[----:B------:R-:W-:-:S07]  /*1570*/  LOP3.LUT P3, RZ, R8, 0x2, RZ, 0xc0, !PT ;  /* 0x0000000208ff7812 */ /* 0x000fce000786c0ff */
[----:B------:R-:W-:Y:S02]  /*1580*/  @P0 MOV R11, 0x37cbac00 ;  /* 0x37cbac00000b0802 */ /* 0x000fe40000000f00 */
[----:B------:R-:W-:Y:S02]  /*1590*/  @P0 MOV R7, 0x3d2aaabb ;  /* 0x3d2aaabb00070802 */ /* 0x000fe40000000f00 */
[----:B------:R-:W-:Y:S01]  /*15a0*/  @P0 MOV R6, 0xbeffffff ;  /* 0xbeffffff00060802 */ /* 0x000fe20000000f00 */
[----:B------:R-:W-:-:S04]  /*15b0*/  @P0 FFMA.FTZ R2, R10, R11, -0.0013887860113754868507 ;  /* 0xbab607ed0a020423 */ /* 0x000fc8000001000b */
[----:B------:R-:W-:Y:S01]  /*15c0*/  FFMA.FTZ R7, R10, R2, R7 ;  /* 0x000000020a077223 */ /* 0x000fe20000010007 */
[----:B0-----:R-:W-:-:S04]  /*15d0*/  IMAD.WIDE R4, R9, 0x4, R4 ;  /* 0x0000000409047825 */ /* 0x001fc800078e0204 */
[C---:B------:R-:W-:Y:S01]  /*15e0*/  FFMA.FTZ R6, R10.reuse, R7, R6 ;  /* 0x000000070a067223 */ /* 0x040fe20000010006 */
[----:B------:R-:W-:-:S04]  /*15f0*/  FFMA.FTZ R10, R10, R3, RZ ;  /* 0x000000030a0a7223 */ /* 0x000fc800000100ff */
[----:B------:R-:W-:-:S04]  /*1600*/  FFMA.FTZ R3, R10, R6, R3 ;  /* 0x000000060a037223 */ /* 0x000fc80000010003 */
[----:B------:R-:W-:-:S05]  /*1610*/  @P3 FFMA.FTZ R3, R3, -1, RZ ;  /* 0xbf80000003033823 */ /* 0x000fca00000100ff */
[----:B------:R-:W-:Y:S01]  /*1620*/  FSEL R3, R0, R3, !P1 ;  /* 0x0000000300037208 */ /* 0x000fe20004800000 */
[----:B------:R-:W-:Y:S06]  /*1630*/  @P2 EXIT ;  /* 0x000000000000294d */ /* 0x000fec0003800000 */
[----:B------:R-:W-:Y:S01]  /*1640*/  STG.E desc[UR4][R4.64], R3 ;  /* 0x0000000304007986 */ /* 0x000fe2000c101904 */
[----:B------:R-:W-:Y:S05]  /*1650*/  EXIT ;  /* 0x000000000000794d */ /* 0x000fea0003800000 */
.L_x_10:
[----:B------:R-:W-:-:S00]  /*1660*/  BRA `(.L_x_10) ;  /* 0xfffffffc00fc7947 */ /* 0x000fc0000383ffff */
[----:B------:R-:W-:-:S00]  /*1670*/  NOP ;  /* 0x0000000000007918 */ /* 0x000fc00000000000 */
        /* <DEDUP_REMOVED lines=8> */
.L_x_11:


//--------------------- .nv.global.init           --------------------------
	.section	.nv.global.init,"aw",@progbits
	.align	4
.nv.global.init:
	.type		__cudart_i2opi_f,@object
	.size		__cudart_i2opi_f,(_$_str - __cudart_i2opi_f)
__cudart_i2opi_f:
        /*0000*/ 	.byte	0x41, 0x90, 0x43, 0x3c, 0x99, 0x95, 0x62, 0xdb, 0xc0, 0xdd, 0x34, 0xf5, 0xd1, 0x57, 0x27, 0xfc
        /*0010*/ 	.byte	0x29, 0x15, 0x44, 0x4e, 0x6e, 0x83, 0xf9, 0xa2
	.type		_$_str,@object
	.size		_$_str,(.L_0 - _$_str)
_$_str:
        /*0018*/ 	.byte	0x5f, 0x5f, 0x43, 0x55, 0x44, 0x41, 0x5f, 0x46, 0x54, 0x5a, 0x00
.L_0:


//--------------------- .nv.constant0.triton_poi_fused_stack_1 --------------------------
	.section	.nv.constant0.triton_poi_fused_stack_1,"a",@progbits
	.sectionflags	@""
	.align	4
.nv.constant0.triton_poi_fused_stack_1:
	.zero		548
